//
// Generated by NVIDIA NVVM Compiler
//
// Compiler Build ID: CL-36424714
// Cuda compilation tools, release 13.0, V13.0.88
// Based on NVVM 20.0.0
//

.version 9.0
.target sm_100
.address_size 64


.entry _Z6carryAjPK7double2P4int2PlS1_(
	.param .u32 _Z6carryAjPK7double2P4int2PlS1__param_0,
	.param .u64 .ptr .align 1 _Z6carryAjPK7double2P4int2PlS1__param_1,
	.param .u64 .ptr .align 1 _Z6carryAjPK7double2P4int2PlS1__param_2,
	.param .u64 .ptr .align 1 _Z6carryAjPK7double2P4int2PlS1__param_3,
	.param .u64 .ptr .align 1 _Z6carryAjPK7double2P4int2PlS1__param_4
)
{
	.reg .b32 	%r<18>;
	.reg .b64 	%rd<28>;
	.reg .b64 	%fd<9>;

	ld.param.u32 	%r1, [_Z6carryAjPK7double2P4int2PlS1__param_0];
	ld.param.u64 	%rd1, [_Z6carryAjPK7double2P4int2PlS1__param_1];
	ld.param.u64 	%rd2, [_Z6carryAjPK7double2P4int2PlS1__param_2];
	ld.param.u64 	%rd3, [_Z6carryAjPK7double2P4int2PlS1__param_3];
	ld.param.u64 	%rd4, [_Z6carryAjPK7double2P4int2PlS1__param_4];
	cvta.to.global.u64 	%rd5, %rd3;
	cvta.to.global.u64 	%rd6, %rd2;
	cvta.to.global.u64 	%rd7, %rd4;
	cvta.to.global.u64 	%rd8, %rd1;
	mov.u32 	%r2, %ctaid.x;
	mov.u32 	%r3, %ntid.x;
	mov.u32 	%r4, %tid.x;
	mad.lo.s32 	%r5, %r2, %r3, %r4;
	mul.wide.u32 	%rd9, %r5, 16;
	add.s64 	%rd10, %rd8, %rd9;
	ld.global.v2.f64 	{%fd1, %fd2}, [%rd10];
	add.s64 	%rd11, %rd7, %rd9;
	ld.global.v2.f64 	{%fd3, %fd4}, [%rd11];
	abs.f64 	%fd5, %fd3;
	mul.f64 	%fd6, %fd1, %fd5;
	cvt.rni.s64.f64 	%rd12, %fd6;
	mov.b64 	%rd13, %fd3;
	shr.s64 	%rd14, %rd13, 63;
	cvt.u32.u64 	%r6, %rd14;
	add.s32 	%r7, %r1, %r6;
	cvt.u32.u64 	%r8, %rd12;
	sub.s32 	%r9, 32, %r7;
	shl.b32 	%r10, %r8, %r9;
	shr.s32 	%r11, %r10, %r9;
	cvt.s64.s32 	%rd15, %r11;
	sub.s64 	%rd16, %rd12, %rd15;
	shr.s64 	%rd17, %rd16, %r7;
	abs.f64 	%fd7, %fd4;
	mul.f64 	%fd8, %fd2, %fd7;
	cvt.rni.s64.f64 	%rd18, %fd8;
	mov.b64 	%rd19, %fd4;
	shr.s64 	%rd20, %rd19, 63;
	cvt.u32.u64 	%r12, %rd20;
	add.s32 	%r13, %r1, %r12;
	add.s64 	%rd21, %rd17, %rd18;
	cvt.u32.u64 	%r14, %rd21;
	sub.s32 	%r15, 32, %r13;
	shl.b32 	%r16, %r14, %r15;
	shr.s32 	%r17, %r16, %r15;
	cvt.s64.s32 	%rd22, %r17;
	sub.s64 	%rd23, %rd21, %rd22;
	shr.s64 	%rd24, %rd23, %r13;
	mul.wide.u32 	%rd25, %r5, 8;
	add.s64 	%rd26, %rd6, %rd25;
	st.global.v2.u32 	[%rd26], {%r11, %r17};
	add.s64 	%rd27, %rd5, %rd25;
	st.global.u64 	[%rd27], %rd24;
	ret;

}
.entry _Z6carryBjPK4int2PKlP7double2PKS4_(
	.param .u32 _Z6carryBjPK4int2PKlP7double2PKS4__param_0,
	.param .u64 .ptr .align 1 _Z6carryBjPK4int2PKlP7double2PKS4__param_1,
	.param .u64 .ptr .align 1 _Z6carryBjPK4int2PKlP7double2PKS4__param_2,
	.param .u64 .ptr .align 1 _Z6carryBjPK4int2PKlP7double2PKS4__param_3,
	.param .u64 .ptr .align 1 _Z6carryBjPK4int2PKlP7double2PKS4__param_4
)
{
	.reg .pred 	%p<2>;
	.reg .b32 	%r<18>;
	.reg .b64 	%rd<26>;
	.reg .b64 	%fd<9>;

	ld.param.u32 	%r1, [_Z6carryBjPK4int2PKlP7double2PKS4__param_0];
	ld.param.u64 	%rd1, [_Z6carryBjPK4int2PKlP7double2PKS4__param_1];
	ld.param.u64 	%rd2, [_Z6carryBjPK4int2PKlP7double2PKS4__param_2];
	ld.param.u64 	%rd3, [_Z6carryBjPK4int2PKlP7double2PKS4__param_3];
	ld.param.u64 	%rd4, [_Z6carryBjPK4int2PKlP7double2PKS4__param_4];
	cvta.to.global.u64 	%rd5, %rd3;
	cvta.to.global.u64 	%rd6, %rd4;
	cvta.to.global.u64 	%rd7, %rd2;
	cvta.to.global.u64 	%rd8, %rd1;
	mov.u32 	%r2, %ctaid.x;
	mov.u32 	%r3, %ntid.x;
	mov.u32 	%r4, %tid.x;
	mad.lo.s32 	%r5, %r2, %r3, %r4;
	mov.u32 	%r6, %nctaid.x;
	mul.lo.s32 	%r7, %r6, %r3;
	setp.eq.s32 	%p1, %r5, 0;
	selp.b32 	%r8, %r7, %r5, %p1;
	add.s32 	%r9, %r8, -1;
	mul.wide.u32 	%rd9, %r5, 8;
	add.s64 	%rd10, %rd8, %rd9;
	ld.global.v2.u32 	{%r10, %r11}, [%rd10];
	mul.wide.u32 	%rd11, %r9, 8;
	add.s64 	%rd12, %rd7, %rd11;
	ld.global.u64 	%rd13, [%rd12];
	mul.wide.u32 	%rd14, %r5, 16;
	add.s64 	%rd15, %rd6, %rd14;
	ld.global.v2.f64 	{%fd1, %fd2}, [%rd15];
	cvt.s64.s32 	%rd16, %r10;
	mov.b64 	%rd17, %fd1;
	shr.s64 	%rd18, %rd17, 63;
	cvt.u32.u64 	%r12, %rd18;
	add.s32 	%r13, %r1, %r12;
	add.s64 	%rd19, %rd13, %rd16;
	cvt.u32.u64 	%r14, %rd19;
	sub.s32 	%r15, 32, %r13;
	shl.b32 	%r16, %r14, %r15;
	shr.s32 	%r17, %r16, %r15;
	cvt.s64.s32 	%rd20, %r17;
	sub.s64 	%rd21, %rd19, %rd20;
	shr.s64 	%rd22, %rd21, %r13;
	cvt.rn.f64.s32 	%fd3, %r17;
	abs.f64 	%fd4, %fd1;
	mul.f64 	%fd5, %fd4, %fd3;
	cvt.s64.s32 	%rd23, %r11;
	add.s64 	%rd24, %rd22, %rd23;
	cvt.rn.f64.s64 	%fd6, %rd24;
	abs.f64 	%fd7, %fd2;
	mul.f64 	%fd8, %fd7, %fd6;
	add.s64 	%rd25, %rd5, %rd14;
	st.global.v2.f64 	[%rd25], {%fd5, %fd8};
	ret;

}
.entry _Z6squareP7double2PKS_(
	.param .u64 .ptr .align 1 _Z6squareP7double2PKS__param_0,
	.param .u64 .ptr .align 1 _Z6squareP7double2PKS__param_1
)
{
	.reg .pred 	%p<2>;
	.reg .b32 	%r<9>;
	.reg .b64 	%rd<5>;
	.reg .b64 	%fd<21>;

	ld.param.u64 	%rd1, [_Z6squareP7double2PKS__param_0];
	mov.u32 	%r2, %ctaid.x;
	mov.u32 	%r1, %ntid.x;
	mul.lo.s32 	%r3, %r2, %r1;
	mov.u32 	%r4, %tid.x;
	neg.s32 	%r5, %r4;
	setp.ne.s32 	%p1, %r3, %r5;
	@%p1 bra 	$L__BB2_2;
	cvta.to.global.u64 	%rd2, %rd1;
	ld.global.v2.f64 	{%fd1, %fd2}, [%rd2];
	sub.f64 	%fd3, %fd1, %fd2;
	add.f64 	%fd4, %fd1, %fd2;
	mul.f64 	%fd5, %fd3, %fd3;
	mul.f64 	%fd6, %fd4, %fd4;
	add.f64 	%fd7, %fd5, %fd6;
	sub.f64 	%fd8, %fd5, %fd6;
	mul.f64 	%fd9, %fd7, 0d4010000000000000;
	mul.f64 	%fd10, %fd8, 0d4010000000000000;
	st.global.v2.f64 	[%rd2], {%fd9, %fd10};
	mov.u32 	%r6, %nctaid.x;
	mul.lo.s32 	%r7, %r6, %r1;
	shr.u32 	%r8, %r7, 1;
	mul.wide.u32 	%rd3, %r8, 16;
	add.s64 	%rd4, %rd2, %rd3;
	ld.global.v2.f64 	{%fd11, %fd12}, [%rd4];
	neg.f64 	%fd13, %fd12;
	sub.f64 	%fd14, %fd11, %fd12;
	add.f64 	%fd15, %fd11, %fd12;
	mul.f64 	%fd16, %fd14, %fd15;
	add.f64 	%fd17, %fd11, %fd11;
	mul.f64 	%fd18, %fd17, %fd13;
	mul.f64 	%fd19, %fd16, 0d4020000000000000;
	mul.f64 	%fd20, %fd18, 0d4020000000000000;
	st.global.v2.f64 	[%rd4], {%fd19, %fd20};
$L__BB2_2:
	ret;

}


// ===== COMPILED SASS (sm_100) =====

	.target	sm_100

	.elftype	@"ET_EXEC"


//--------------------- .note.nv.tkinfo           --------------------------
	.section	.note.nv.tkinfo,"",@"SHT_NOTE"
	.sectionflags	@"SHF_NOTE_NV_TKINFO"
	.tkinfo
        /*0018*/ 	.word	0x00000002
        /*0030*/ 	.string	""
        /*0030*/ 	.string	"ptxas"
        /*0030*/ 	.string	"Cuda compilation tools, release 13.0, V13.0.88"
        /*0030*/ 	.string	"Build cuda_13.0.r13.0/compiler.36424714_0"
        /*0030*/ 	.string	"-arch sm_100 -m 64 "



//--------------------- .note.nv.cuinfo           --------------------------
	.section	.note.nv.cuinfo,"",@"SHT_NOTE"
	.sectionflags	@"SHF_NOTE_NV_CUINFO"
        /*0018*/ 	.short	0x0002
        /*001a*/ 	.short	0x0064
        /*001c*/ 	.short	0x0082
	.zero		2


//--------------------- .nv.info                  --------------------------
	.section	.nv.info,"",@"SHT_CUDA_INFO"
	.align	4


	//----- nvinfo : EIATTR_REGCOUNT
	.align		4
        /*0000*/ 	.byte	0x04, 0x2f
        /*0002*/ 	.short	(.L_1 - .L_0)
	.align		4
.L_0:
        /*0004*/ 	.word	index@(_Z6carryAjPK7double2P4int2PlS1_)
        /*0008*/ 	.word	0x00000013


	//----- nvinfo : EIATTR_FRAME_SIZE
	.align		4
.L_1:
        /*000c*/ 	.byte	0x04, 0x11
        /*000e*/ 	.short	(.L_3 - .L_2)
	.align		4
.L_2:
        /*0010*/ 	.word	index@(_Z6carryAjPK7double2P4int2PlS1_)
        /*0014*/ 	.word	0x00000000


	//----- nvinfo : EIATTR_REGCOUNT
	.align		4
.L_3:
        /*0018*/ 	.byte	0x04, 0x2f
        /*001a*/ 	.short	(.L_5 - .L_4)
	.align		4
.L_4:
        /*001c*/ 	.word	index@(_Z6carryBjPK4int2PKlP7double2PKS4_)
        /*0020*/ 	.word	0x00000013


	//----- nvinfo : EIATTR_FRAME_SIZE
	.align		4
.L_5:
        /*0024*/ 	.byte	0x04, 0x11
        /*0026*/ 	.short	(.L_7 - .L_6)
	.align		4
.L_6:
        /*0028*/ 	.word	index@(_Z6carryBjPK4int2PKlP7double2PKS4_)
        /*002c*/ 	.word	0x00000000


	//----- nvinfo : EIATTR_REGCOUNT
	.align		4
.L_7:
        /*0030*/ 	.byte	0x04, 0x2f
        /*0032*/ 	.short	(.L_9 - .L_8)
	.align		4
.L_8:
        /*0034*/ 	.word	index@(_Z6squareP7double2PKS_)
        /*0038*/ 	.word	0x00000014


	//----- nvinfo : EIATTR_FRAME_SIZE
	.align		4
.L_9:
        /*003c*/ 	.byte	0x04, 0x11
        /*003e*/ 	.short	(.L_11 - .L_10)
	.align		4
.L_10:
        /*0040*/ 	.word	index@(_Z6squareP7double2PKS_)
        /*0044*/ 	.word	0x00000000


	//----- nvinfo : EIATTR_MIN_STACK_SIZE
	.align		4
.L_11:
        /*0048*/ 	.byte	0x04, 0x12
        /*004a*/ 	.short	(.L_13 - .L_12)
	.align		4
.L_12:
        /*004c*/ 	.word	index@(_Z6squareP7double2PKS_)
        /*0050*/ 	.word	0x00000000


	//----- nvinfo : EIATTR_MIN_STACK_SIZE
	.align		4
.L_13:
        /*0054*/ 	.byte	0x04, 0x12
        /*0056*/ 	.short	(.L_15 - .L_14)
	.align		4
.L_14:
        /*0058*/ 	.word	index@(_Z6carryBjPK4int2PKlP7double2PKS4_)
        /*005c*/ 	.word	0x00000000


	//----- nvinfo : EIATTR_MIN_STACK_SIZE
	.align		4
.L_15:
        /*0060*/ 	.byte	0x04, 0x12
        /*0062*/ 	.short	(.L_17 - .L_16)
	.align		4
.L_16:
        /*0064*/ 	.word	index@(_Z6carryAjPK7double2P4int2PlS1_)
        /*0068*/ 	.word	0x00000000
.L_17:


//--------------------- .nv.compat                --------------------------
	.section	.nv.compat,"",@"SHT_CUDA_COMPAT_INFO"
	.align	4
        /*0000*/ 	.byte	0x02, 0x09, 0x00, 0x00, 0x02, 0x02, 0x01, 0x00, 0x02, 0x05, 0x05, 0x00, 0x03, 0x07, 0x01, 0x01
        /*0010*/ 	.byte	0x02, 0x03, 0x00, 0x00, 0x02, 0x06, 0x01, 0x00, 0x04, 0x0b, 0x08, 0x00, 0x01, 0x00, 0x00, 0x00
        /*0020*/ 	.byte	0x00, 0x00, 0x00, 0x00


//--------------------- .nv.info._Z6squareP7double2PKS_ --------------------------
	.section	.nv.info._Z6squareP7double2PKS_,"",@"SHT_CUDA_INFO"
	.sectionflags	@""
	.align	4


	//----- nvinfo : EIATTR_CUDA_API_VERSION
	.align		4
        /*0000*/ 	.byte	0x04, 0x37
        /*0002*/ 	.short	(.L_19 - .L_18)
.L_18:
        /*0004*/ 	.word	0x00000082


	//----- nvinfo : EIATTR_KPARAM_INFO
	.align		4
.L_19:
        /*0008*/ 	.byte	0x04, 0x17
        /*000a*/ 	.short	(.L_21 - .L_20)
.L_20:
        /*000c*/ 	.word	0x00000000
        /*0010*/ 	.short	0x0001
        /*0012*/ 	.short	0x0008
        /*0014*/ 	.byte	0x00, 0xf5, 0x21, 0x00


	//----- nvinfo : EIATTR_KPARAM_INFO
	.align		4
.L_21:
        /*0018*/ 	.byte	0x04, 0x17
        /*001a*/ 	.short	(.L_23 - .L_22)
.L_22:
        /*001c*/ 	.word	0x00000000
        /*0020*/ 	.short	0x0000
        /*0022*/ 	.short	0x0000
        /*0024*/ 	.byte	0x00, 0xf5, 0x21, 0x00


	//----- nvinfo : EIATTR_SPARSE_MMA_MASK
	.align		4
.L_23:
        /*0028*/ 	.byte	0x03, 0x50
        /*002a*/ 	.short	0x0000


	//----- nvinfo : EIATTR_MAXREG_COUNT
	.align		4
        /*002c*/ 	.byte	0x03, 0x1b
        /*002e*/ 	.short	0x00ff


	//----- nvinfo : EIATTR_MERCURY_ISA_VERSION
	.align		4
        /*0030*/ 	.byte	0x03, 0x5f
        /*0032*/ 	.short	0x0101


	//----- nvinfo : EIATTR_VRC_CTA_INIT_COUNT
	.align		4
        /*0034*/ 	.byte	0x02, 0x4a
	.zero		1
	.zero		1


	//----- nvinfo : EIATTR_EXIT_INSTR_OFFSETS
	.align		4
        /*0038*/ 	.byte	0x04, 0x1c
        /*003a*/ 	.short	(.L_25 - .L_24)


	//   ....[0]....
.L_24:
        /*003c*/ 	.word	0x00000070


	//   ....[1]....
        /*0040*/ 	.word	0x00000210


	//----- nvinfo : EIATTR_CBANK_PARAM_SIZE
	.align		4
.L_25:
        /*0044*/ 	.byte	0x03, 0x19
        /*0046*/ 	.short	0x0010


	//----- nvinfo : EIATTR_PARAM_CBANK
	.align		4
        /*0048*/ 	.byte	0x04, 0x0a
        /*004a*/ 	.short	(.L_27 - .L_26)
	.align		4
.L_26:
        /*004c*/ 	.word	index@(.nv.constant0._Z6squareP7double2PKS_)
        /*0050*/ 	.short	0x0380
        /*0052*/ 	.short	0x0010


	//----- nvinfo : EIATTR_SW_WAR
	.align		4
.L_27:
        /*0054*/ 	.byte	0x04, 0x36
        /*0056*/ 	.short	(.L_29 - .L_28)
.L_28:
        /*0058*/ 	.word	0x00000008
.L_29:


//--------------------- .nv.info._Z6carryBjPK4int2PKlP7double2PKS4_ --------------------------
	.section	.nv.info._Z6carryBjPK4int2PKlP7double2PKS4_,"",@"SHT_CUDA_INFO"
	.sectionflags	@""
	.align	4


	//----- nvinfo : EIATTR_CUDA_API_VERSION
	.align		4
        /*0000*/ 	.byte	0x04, 0x37
        /*0002*/ 	.short	(.L_31 - .L_30)
.L_30:
        /*0004*/ 	.word	0x00000082


	//----- nvinfo : EIATTR_KPARAM_INFO
	.align		4
.L_31:
        /*0008*/ 	.byte	0x04, 0x17
        /*000a*/ 	.short	(.L_33 - .L_32)
.L_32:
        /*000c*/ 	.word	0x00000000
        /*0010*/ 	.short	0x0004
        /*0012*/ 	.short	0x0020
        /*0014*/ 	.byte	0x00, 0xf5, 0x21, 0x00


	//----- nvinfo : EIATTR_KPARAM_INFO
	.align		4
.L_33:
        /*0018*/ 	.byte	0x04, 0x17
        /*001a*/ 	.short	(.L_35 - .L_34)
.L_34:
        /*001c*/ 	.word	0x00000000
        /*0020*/ 	.short	0x0003
        /*0022*/ 	.short	0x0018
        /*0024*/ 	.byte	0x00, 0xf5, 0x21, 0x00


	//----- nvinfo : EIATTR_KPARAM_INFO
	.align		4
.L_35:
        /*0028*/ 	.byte	0x04, 0x17
        /*002a*/ 	.short	(.L_37 - .L_36)
.L_36:
        /*002c*/ 	.word	0x00000000
        /*0030*/ 	.short	0x0002
        /*0032*/ 	.short	0x0010
        /*0034*/ 	.byte	0x00, 0xf5, 0x21, 0x00


	//----- nvinfo : EIATTR_KPARAM_INFO
	.align		4
.L_37:
        /*0038*/ 	.byte	0x04, 0x17
        /*003a*/ 	.short	(.L_39 - .L_38)
.L_38:
        /*003c*/ 	.word	0x00000000
        /*0040*/ 	.short	0x0001
        /*0042*/ 	.short	0x0008
        /*0044*/ 	.byte	0x00, 0xf5, 0x21, 0x00


	//----- nvinfo : EIATTR_KPARAM_INFO
	.align		4
.L_39:
        /*0048*/ 	.byte	0x04, 0x17
        /*004a*/ 	.short	(.L_41 - .L_40)
.L_40:
        /*004c*/ 	.word	0x00000000
        /*0050*/ 	.short	0x0000
        /*0052*/ 	.short	0x0000
        /*0054*/ 	.byte	0x00, 0xf0, 0x11, 0x00


	//----- nvinfo : EIATTR_SPARSE_MMA_MASK
	.align		4
.L_41:
        /*0058*/ 	.byte	0x03, 0x50
        /*005a*/ 	.short	0x0000


	//----- nvinfo : EIATTR_MAXREG_COUNT
	.align		4
        /*005c*/ 	.byte	0x03, 0x1b
        /*005e*/ 	.short	0x00ff


	//----- nvinfo : EIATTR_MERCURY_ISA_VERSION
	.align		4
        /*0060*/ 	.byte	0x03, 0x5f
        /*0062*/ 	.short	0x0101


	//----- nvinfo : EIATTR_VRC_CTA_INIT_COUNT
	.align		4
        /*0064*/ 	.byte	0x02, 0x4a
	.zero		1
	.zero		1


	//----- nvinfo : EIATTR_EXIT_INSTR_OFFSETS
	.align		4
        /*0068*/ 	.byte	0x04, 0x1c
        /*006a*/ 	.short	(.L_43 - .L_42)


	//   ....[0]....
.L_42:
        /*006c*/ 	.word	0x00000290


	//----- nvinfo : EIATTR_CBANK_PARAM_SIZE
	.align		4
.L_43:
        /*0070*/ 	.byte	0x03, 0x19
        /*0072*/ 	.short	0x0028


	//----- nvinfo : EIATTR_PARAM_CBANK
	.align		4
        /*0074*/ 	.byte	0x04, 0x0a
        /*0076*/ 	.short	(.L_45 - .L_44)
	.align		4
.L_44:
        /*0078*/ 	.word	index@(.nv.constant0._Z6carryBjPK4int2PKlP7double2PKS4_)
        /*007c*/ 	.short	0x0380
        /*007e*/ 	.short	0x0028


	//----- nvinfo : EIATTR_SW_WAR
	.align		4
.L_45:
        /*0080*/ 	.byte	0x04, 0x36
        /*0082*/ 	.short	(.L_47 - .L_46)
.L_46:
        /*0084*/ 	.word	0x00000008
.L_47:


//--------------------- .nv.info._Z6carryAjPK7double2P4int2PlS1_ --------------------------
	.section	.nv.info._Z6carryAjPK7double2P4int2PlS1_,"",@"SHT_CUDA_INFO"
	.sectionflags	@""
	.align	4


	//----- nvinfo : EIATTR_CUDA_API_VERSION
	.align		4
        /*0000*/ 	.byte	0x04, 0x37
        /*0002*/ 	.short	(.L_49 - .L_48)
.L_48:
        /*0004*/ 	.word	0x00000082


	//----- nvinfo : EIATTR_KPARAM_INFO
	.align		4
.L_49:
        /*0008*/ 	.byte	0x04, 0x17
        /*000a*/ 	.short	(.L_51 - .L_50)
.L_50:
        /*000c*/ 	.word	0x00000000
        /*0010*/ 	.short	0x0004
        /*0012*/ 	.short	0x0020
        /*0014*/ 	.byte	0x00, 0xf5, 0x21, 0x00


	//----- nvinfo : EIATTR_KPARAM_INFO
	.align		4
.L_51:
        /*0018*/ 	.byte	0x04, 0x17
        /*001a*/ 	.short	(.L_53 - .L_52)
.L_52:
        /*001c*/ 	.word	0x00000000
        /*0020*/ 	.short	0x0003
        /*0022*/ 	.short	0x0018
        /*0024*/ 	.byte	0x00, 0xf5, 0x21, 0x00


	//----- nvinfo : EIATTR_KPARAM_INFO
	.align		4
.L_53:
        /*0028*/ 	.byte	0x04, 0x17
        /*002a*/ 	.short	(.L_55 - .L_54)
.L_54:
        /*002c*/ 	.word	0x00000000
        /*0030*/ 	.short	0x0002
        /*0032*/ 	.short	0x0010
        /*0034*/ 	.byte	0x00, 0xf5, 0x21, 0x00


	//----- nvinfo : EIATTR_KPARAM_INFO
	.align		4
.L_55:
        /*0038*/ 	.byte	0x04, 0x17
        /*003a*/ 	.short	(.L_57 - .L_56)
.L_56:
        /*003c*/ 	.word	0x00000000
        /*0040*/ 	.short	0x0001
        /*0042*/ 	.short	0x0008
        /*0044*/ 	.byte	0x00, 0xf5, 0x21, 0x00


	//----- nvinfo : EIATTR_KPARAM_INFO
	.align		4
.L_57:
        /*0048*/ 	.byte	0x04, 0x17
        /*004a*/ 	.short	(.L_59 - .L_58)
.L_58:
        /*004c*/ 	.word	0x00000000
        /*0050*/ 	.short	0x0000
        /*0052*/ 	.short	0x0000
        /*0054*/ 	.byte	0x00, 0xf0, 0x11, 0x00


	//----- nvinfo : EIATTR_SPARSE_MMA_MASK
	.align		4
.L_59:
        /*0058*/ 	.byte	0x03, 0x50
        /*005a*/ 	.short	0x0000


	//----- nvinfo : EIATTR_MAXREG_COUNT
	.align		4
        /*005c*/ 	.byte	0x03, 0x1b
        /*005e*/ 	.short	0x00ff


	//----- nvinfo : EIATTR_MERCURY_ISA_VERSION
	.align		4
        /*0060*/ 	.byte	0x03, 0x5f
        /*0062*/ 	.short	0x0101


	//----- nvinfo : EIATTR_VRC_CTA_INIT_COUNT
	.align		4
        /*0064*/ 	.byte	0x02, 0x4a
	.zero		1
	.zero		1


	//----- nvinfo : EIATTR_EXIT_INSTR_OFFSETS
	.align		4
        /*0068*/ 	.byte	0x04, 0x1c
        /*006a*/ 	.short	(.L_61 - .L_60)


	//   ....[0]....
.L_60:
        /*006c*/ 	.word	0x000002a0


	//----- nvinfo : EIATTR_CBANK_PARAM_SIZE
	.align		4
.L_61:
        /*0070*/ 	.byte	0x03, 0x19
        /*0072*/ 	.short	0x0028


	//----- nvinfo : EIATTR_PARAM_CBANK
	.align		4
        /*0074*/ 	.byte	0x04, 0x0a
        /*0076*/ 	.short	(.L_63 - .L_62)
	.align		4
.L_62:
        /*0078*/ 	.word	index@(.nv.constant0._Z6carryAjPK7double2P4int2PlS1_)
        /*007c*/ 	.short	0x0380
        /*007e*/ 	.short	0x0028


	//----- nvinfo : EIATTR_SW_WAR
	.align		4
.L_63:
        /*0080*/ 	.byte	0x04, 0x36
        /*0082*/ 	.short	(.L_65 - .L_64)
.L_64:
        /*0084*/ 	.word	0x00000008
.L_65:


//--------------------- .nv.callgraph             --------------------------
	.section	.nv.callgraph,"",@"SHT_CUDA_CALLGRAPH"
	.align	4
	.sectionentsize	8
	.align		4
        /*0000*/ 	.word	0x00000000
	.align		4
        /*0004*/ 	.word	0xffffffff
	.align		4
        /*0008*/ 	.word	0x00000000
	.align		4
        /*000c*/ 	.word	0xfffffffe
	.align		4
        /*0010*/ 	.word	0x00000000
	.align		4
        /*0014*/ 	.word	0xfffffffd
	.align		4
        /*0018*/ 	.word	0x00000000
	.align		4
        /*001c*/ 	.word	0xfffffffc


//--------------------- .text._Z6squareP7double2PKS_ --------------------------
	.section	.text._Z6squareP7double2PKS_,"ax",@progbits
	.align	128
.text._Z6squareP7double2PKS_:
        .type           _Z6squareP7double2PKS_,@function
        .size           _Z6squareP7double2PKS_,(.L_x_3 - _Z6squareP7double2PKS_)
        .other          _Z6squareP7double2PKS_,@"STO_CUDA_ENTRY STV_DEFAULT"
_Z6squareP7double2PKS_:
[----:B------:R-:W-:Y:S01]  /*0000*/  LDC R1, c[0x0][0x37c] ;  /* 0x0000df00ff017b82 */ /* 0x000fe20000000800 */
[----:B------:R-:W0:Y:S07]  /*0010*/  S2R R0, SR_TID.X ;  /* 0x0000000000007919 */ /* 0x000e2e0000002100 */
[----:B------:R-:W1:Y:S01]  /*0020*/  S2UR UR4, SR_CTAID.X ;  /* 0x00000000000479c3 */ /* 0x000e620000002500 */
[----:B------:R-:W1:Y:S02]  /*0030*/  LDCU UR6, c[0x0][0x360] ;  /* 0x00006c00ff0677ac */ /* 0x000e640008000800 */
[----:B-1----:R-:W-:Y:S01]  /*0040*/  UIMAD UR4, UR4, UR6, URZ ;  /* 0x00000006040472a4 */ /* 0x002fe2000f8e02ff */
[----:B0-----:R-:W-:-:S05]  /*0050*/  IADD3 R0, PT, PT, -R0, RZ, RZ ;  /* 0x000000ff00007210 */ /* 0x001fca0007ffe1ff */
[----:B------:R-:W-:-:S13]  /*0060*/  ISETP.NE.AND P0, PT, R0, UR4, PT ;  /* 0x0000000400007c0c */ /* 0x000fda000bf05270 */
[----:B------:R-:W-:Y:S05]  /*0070*/  @P0 EXIT ;  /* 0x000000000000094d */ /* 0x000fea0003800000 */
[----:B------:R-:W0:Y:S01]  /*0080*/  LDC.64 R2, c[0x0][0x380] ;  /* 0x0000e000ff027b82 */ /* 0x000e220000000a00 */
[----:B------:R-:W0:Y:S07]  /*0090*/  LDCU.64 UR4, c[0x0][0x358] ;  /* 0x00006b00ff0477ac */ /* 0x000e2e0008000a00 */
[----:B------:R-:W1:Y:S08]  /*00a0*/  LDC R0, c[0x0][0x370] ;  /* 0x0000dc00ff007b82 */ /* 0x000e700000000800 */
[----:B------:R-:W2:Y:S01]  /*00b0*/  LDC.64 R12, c[0x0][0x380] ;  /* 0x0000e000ff0c7b82 */ /* 0x000ea20000000a00 */
[----:B0-----:R-:W3:Y:S01]  /*00c0*/  LDG.E.128 R4, desc[UR4][R2.64] ;  /* 0x0000000402047981 */ /* 0x001ee2000c1e1d00 */
[----:B-1----:R-:W-:-:S05]  /*00d0*/  IMAD R0, R0, UR6, RZ ;  /* 0x0000000600007c24 */ /* 0x002fca000f8e02ff */
[----:B------:R-:W-:Y:S01]  /*00e0*/  SHF.R.U32.HI R15, RZ, 0x1, R0 ;  /* 0x00000001ff0f7819 */ /* 0x000fe20000011600 */
[C-C-:B---3--:R-:W-:Y:S02]  /*00f0*/  DADD R8, R4.reuse, R6.reuse ;  /* 0x0000000004087229 */ /* 0x148fe40000000006 */
[----:B------:R-:W-:-:S06]  /*0100*/  DADD R4, R4, -R6 ;  /* 0x0000000004047229 */ /* 0x000fcc0000000806 */
[----:B------:R-:W-:-:S08]  /*0110*/  DMUL R8, R8, R8 ;  /* 0x0000000808087228 */ /* 0x000fd00000000000 */
[CCC-:B------:R-:W-:Y:S02]  /*0120*/  DFMA R6, R4.reuse, R4.reuse, R8.reuse ;  /* 0x000000040406722b */ /* 0x1c0fe40000000008 */
[----:B------:R-:W-:-:S06]  /*0130*/  DFMA R4, R4, R4, -R8 ;  /* 0x000000040404722b */ /* 0x000fcc0000000808 */
[----:B------:R-:W-:Y:S02]  /*0140*/  DMUL R8, R6, 4 ;  /* 0x4010000006087828 */ /* 0x000fe40000000000 */
[----:B------:R-:W-:Y:S01]  /*0150*/  DMUL R10, R4, 4 ;  /* 0x40100000040a7828 */ /* 0x000fe20000000000 */
[----:B--2---:R-:W-:-:S06]  /*0160*/  IMAD.WIDE.U32 R4, R15, 0x10, R12 ;  /* 0x000000100f047825 */ /* 0x004fcc00078e000c */
[----:B------:R-:W-:Y:S04]  /*0170*/  STG.E.128 desc[UR4][R2.64], R8 ;  /* 0x0000000802007986 */ /* 0x000fe8000c101d04 */
[----:B------:R-:W2:Y:S02]  /*0180*/  LDG.E.128 R12, desc[UR4][R4.64] ;  /* 0x00000004040c7981 */ /* 0x000ea4000c1e1d00 */
[C---:B--2---:R-:W-:Y:S02]  /*0190*/  DADD R6, R12.reuse, -R14 ;  /* 0x000000000c067229 */ /* 0x044fe4000000080e */
[C---:B------:R-:W-:Y:S02]  /*01a0*/  DADD R16, R12.reuse, R12 ;  /* 0x000000000c107229 */ /* 0x040fe4000000000c */
[----:B------:R-:W-:-:S06]  /*01b0*/  DADD R12, R12, R14 ;  /* 0x000000000c0c7229 */ /* 0x000fcc000000000e */
[----:B------:R-:W-:Y:S02]  /*01c0*/  DMUL R16, R14, -R16 ;  /* 0x800000100e107228 */ /* 0x000fe40000000000 */
[----:B------:R-:W-:-:S06]  /*01d0*/  DMUL R6, R6, R12 ;  /* 0x0000000c06067228 */ /* 0x000fcc0000000000 */
[----:B------:R-:W-:Y:S02]  /*01e0*/  DMUL R14, R16, 8 ;  /* 0x40200000100e7828 */ /* 0x000fe40000000000 */
[----:B------:R-:W-:-:S07]  /*01f0*/  DMUL R12, R6, 8 ;  /* 0x40200000060c7828 */ /* 0x000fce0000000000 */
[----:B------:R-:W-:Y:S01]  /*0200*/  STG.E.128 desc[UR4][R4.64], R12 ;  /* 0x0000000c04007986 */ /* 0x000fe2000c101d04 */
[----:B------:R-:W-:Y:S05]  /*0210*/  EXIT ;  /* 0x000000000000794d */ /* 0x000fea0003800000 */
.L_x_0:
[----:B------:R-:W-:-:S00]  /*0220*/  BRA `(.L_x_0) ;  /* 0xfffffffc00fc7947 */ /* 0x000fc0000383ffff */
[----:B------:R-:W-:-:S00]  /*0230*/  NOP ;  /* 0x0000000000007918 */ /* 0x000fc00000000000 */
        /* <DEDUP_REMOVED lines=12> */
.L_x_3:


//--------------------- .text._Z6carryBjPK4int2PKlP7double2PKS4_ --------------------------
	.section	.text._Z6carryBjPK4int2PKlP7double2PKS4_,"ax",@progbits
	.align	128
.text._Z6carryBjPK4int2PKlP7double2PKS4_:
        .type           _Z6carryBjPK4int2PKlP7double2PKS4_,@function
        .size           _Z6carryBjPK4int2PKlP7double2PKS4_,(.L_x_4 - _Z6carryBjPK4int2PKlP7double2PKS4_)
        .other          _Z6carryBjPK4int2PKlP7double2PKS4_,@"STO_CUDA_ENTRY STV_DEFAULT"
_Z6carryBjPK4int2PKlP7double2PKS4_:
[----:B------:R-:W-:Y:S01]  /*0000*/  LDC R1, c[0x0][0x37c] ;  /* 0x0000df00ff017b82 */ /* 0x000fe20000000800 */
[----:B------:R-:W0:Y:S07]  /*0010*/  S2R R0, SR_TID.X ;  /* 0x0000000000007919 */ /* 0x000e2e0000002100 */
[----:B------:R-:W0:Y:S01]  /*0020*/  S2UR UR6, SR_CTAID.X ;  /* 0x00000000000679c3 */ /* 0x000e220000002500 */
[----:B------:R-:W1:Y:S07]  /*0030*/  LDCU.64 UR4, c[0x0][0x358] ;  /* 0x00006b00ff0477ac */ /* 0x000e6e0008000a00 */
[----:B------:R-:W0:Y:S01]  /*0040*/  LDC R7, c[0x0][0x360] ;  /* 0x0000d800ff077b82 */ /* 0x000e220000000800 */
[----:B------:R-:W2:Y:S07]  /*0050*/  LDCU UR7, c[0x0][0x370] ;  /* 0x00006e00ff0777ac */ /* 0x000eae0008000800 */
[----:B------:R-:W3:Y:S08]  /*0060*/  LDC.64 R4, c[0x0][0x3a0] ;  /* 0x0000e800ff047b82 */ /* 0x000ef00000000a00 */
[----:B------:R-:W4:Y:S08]  /*0070*/  LDC.64 R2, c[0x0][0x388] ;  /* 0x0000e200ff027b82 */ /* 0x000f300000000a00 */
[----:B------:R-:W5:Y:S01]  /*0080*/  LDC.64 R8, c[0x0][0x390] ;  /* 0x0000e400ff087b82 */ /* 0x000f620000000a00 */
[C---:B0-----:R-:W-:Y:S01]  /*0090*/  IMAD R0, R7.reuse, UR6, R0 ;  /* 0x0000000607007c24 */ /* 0x041fe2000f8e0200 */
[----:B------:R-:W0:Y:S01]  /*00a0*/  LDCU UR6, c[0x0][0x380] ;  /* 0x00007000ff0677ac */ /* 0x000e220008000800 */
[----:B--2---:R-:W-:-:S03]  /*00b0*/  IMAD R7, R7, UR7, RZ ;  /* 0x0000000707077c24 */ /* 0x004fc6000f8e02ff */
[C---:B------:R-:W-:Y:S01]  /*00c0*/  ISETP.NE.AND P0, PT, R0.reuse, RZ, PT ;  /* 0x000000ff0000720c */ /* 0x040fe20003f05270 */
[----:B---3--:R-:W-:-:S03]  /*00d0*/  IMAD.WIDE.U32 R4, R0, 0x10, R4 ;  /* 0x0000001000047825 */ /* 0x008fc600078e0004 */
[----:B------:R-:W-:-:S05]  /*00e0*/  SEL R7, R7, R0, !P0 ;  /* 0x0000000007077207 */ /* 0x000fca0004000000 */
[----:B------:R-:W-:Y:S02]  /*00f0*/  VIADD R11, R7, 0xffffffff ;  /* 0xffffffff070b7836 */ /* 0x000fe40000000000 */
[----:B----4-:R-:W-:Y:S01]  /*0100*/  IMAD.WIDE.U32 R2, R0, 0x8, R2 ;  /* 0x0000000800027825 */ /* 0x010fe200078e0002 */
[----:B-1----:R-:W0:Y:S05]  /*0110*/  LDG.E.128 R4, desc[UR4][R4.64] ;  /* 0x0000000404047981 */ /* 0x002e2a000c1e1d00 */
[----:B------:R-:W2:Y:S01]  /*0120*/  LDG.E.64 R2, desc[UR4][R2.64] ;  /* 0x0000000402027981 */ /* 0x000ea2000c1e1b00 */
[----:B-----5:R-:W-:-:S06]  /*0130*/  IMAD.WIDE.U32 R8, R11, 0x8, R8 ;  /* 0x000000080b087825 */ /* 0x020fcc00078e0008 */
[----:B------:R-:W2:Y:S01]  /*0140*/  LDG.E.64 R8, desc[UR4][R8.64] ;  /* 0x0000000408087981 */ /* 0x000ea2000c1e1b00 */
[----:B0-----:R-:W-:-:S04]  /*0150*/  LEA.HI.SX32 R10, R5, UR6, 0x1 ;  /* 0x00000006050a7c11 */ /* 0x001fc8000f8f0aff */
[----:B------:R-:W-:Y:S02]  /*0160*/  IADD3 R11, PT, PT, -R10, 0x20, RZ ;  /* 0x000000200a0b7810 */ /* 0x000fe40007ffe1ff */
[----:B--2---:R-:W-:-:S04]  /*0170*/  IADD3 R13, P0, PT, R2, R8, RZ ;  /* 0x00000008020d7210 */ /* 0x004fc80007f1e0ff */
[----:B------:R-:W-:-:S04]  /*0180*/  SHF.L.U32 R12, R13, R11, RZ ;  /* 0x0000000b0d0c7219 */ /* 0x000fc800000006ff */
[----:B------:R-:W-:Y:S02]  /*0190*/  SHF.R.S32.HI R14, RZ, R11, R12 ;  /* 0x0000000bff0e7219 */ /* 0x000fe4000001140c */
[----:B------:R-:W-:Y:S02]  /*01a0*/  LEA.HI.X.SX32 R12, R2, R9, 0x1, P0 ;  /* 0x00000009020c7211 */ /* 0x000fe400000f0eff */
[----:B------:R-:W-:Y:S02]  /*01b0*/  IADD3 R13, P0, PT, -R14, R13, RZ ;  /* 0x0000000d0e0d7210 */ /* 0x000fe40007f1e1ff */
[----:B------:R-:W-:-:S05]  /*01c0*/  SHF.R.S32.HI R11, RZ, 0x1f, R14 ;  /* 0x0000001fff0b7819 */ /* 0x000fca000001140e */
[----:B------:R-:W-:-:S05]  /*01d0*/  IMAD.X R11, R12, 0x1, ~R11, P0 ;  /* 0x000000010c0b7824 */ /* 0x000fca00000e0e0b */
[-CC-:B------:R-:W-:Y:S02]  /*01e0*/  SHF.R.S64 R2, R13, R10.reuse, R11.reuse ;  /* 0x0000000a0d027219 */ /* 0x180fe4000000100b */
[----:B------:R-:W-:Y:S01]  /*01f0*/  SHF.R.S32.HI R16, RZ, R10, R11 ;  /* 0x0000000aff107219 */ /* 0x000fe2000001140b */
[----:B------:R-:W0:Y:S01]  /*0200*/  LDC.64 R12, c[0x0][0x398] ;  /* 0x0000e600ff0c7b82 */ /* 0x000e220000000a00 */
[----:B------:R-:W-:-:S04]  /*0210*/  IADD3 R10, P0, PT, R3, R2, RZ ;  /* 0x00000002030a7210 */ /* 0x000fc80007f1e0ff */
[----:B------:R-:W-:Y:S01]  /*0220*/  LEA.HI.X.SX32 R11, R3, R16, 0x1, P0 ;  /* 0x00000010030b7211 */ /* 0x000fe200000f0eff */
[----:B------:R-:W1:Y:S08]  /*0230*/  I2F.F64 R8, R14 ;  /* 0x0000000e00087312 */ /* 0x000e700000201c00 */
[----:B------:R-:W2:Y:S01]  /*0240*/  I2F.F64.S64 R2, R10 ;  /* 0x0000000a00027312 */ /* 0x000ea20000301c00 */
[----:B-1----:R-:W-:-:S02]  /*0250*/  DMUL R4, |R4|, R8 ;  /* 0x0000000804047228 */ /* 0x002fc40000000200 */
[----:B--2---:R-:W-:Y:S01]  /*0260*/  DMUL R6, |R6|, R2 ;  /* 0x0000000206067228 */ /* 0x004fe20000000200 */
[----:B0-----:R-:W-:-:S06]  /*0270*/  IMAD.WIDE.U32 R2, R0, 0x10, R12 ;  /* 0x0000001000027825 */ /* 0x001fcc00078e000c */
[----:B------:R-:W-:Y:S01]  /*0280*/  STG.E.128 desc[UR4][R2.64], R4 ;  /* 0x0000000402007986 */ /* 0x000fe2000c101d04 */
[----:B------:R-:W-:Y:S05]  /*0290*/  EXIT ;  /* 0x000000000000794d */ /* 0x000fea0003800000 */
.L_x_1:
        /* <DEDUP_REMOVED lines=14> */
.L_x_4:


//--------------------- .text._Z6carryAjPK7double2P4int2PlS1_ --------------------------
	.section	.text._Z6carryAjPK7double2P4int2PlS1_,"ax",@progbits
	.align	128
.text._Z6carryAjPK7double2P4int2PlS1_:
        .type           _Z6carryAjPK7double2P4int2PlS1_,@function
        .size           _Z6carryAjPK7double2P4int2PlS1_,(.L_x_5 - _Z6carryAjPK7double2P4int2PlS1_)
        .other          _Z6carryAjPK7double2P4int2PlS1_,@"STO_CUDA_ENTRY STV_DEFAULT"
_Z6carryAjPK7double2P4int2PlS1_:
[----:B------:R-:W-:Y:S01]  /*0000*/  LDC R1, c[0x0][0x37c] ;  /* 0x0000df00ff017b82 */ /* 0x000fe20000000800 */
[----:B------:R-:W0:Y:S07]  /*0010*/  S2R R3, SR_TID.X ;  /* 0x0000000000037919 */ /* 0x000e2e0000002100 */
[----:B------:R-:W0:Y:S01]  /*0020*/  S2UR UR6, SR_CTAID.X ;  /* 0x00000000000679c3 */ /* 0x000e220000002500 */
[----:B------:R-:W1:Y:S07]  /*0030*/  LDCU.64 UR4, c[0x0][0x358] ;  /* 0x00006b00ff0477ac */ /* 0x000e6e0008000a00 */
[----:B------:R-:W0:Y:S08]  /*0040*/  LDC R0, c[0x0][0x360] ;  /* 0x0000d800ff007b82 */ /* 0x000e300000000800 */
[----:B------:R-:W2:Y:S08]  /*0050*/  LDC.64 R8, c[0x0][0x388] ;  /* 0x0000e200ff087b82 */ /* 0x000eb00000000a00 */
[----:B------:R-:W3:Y:S01]  /*0060*/  LDC.64 R6, c[0x0][0x3a0] ;  /* 0x0000e800ff067b82 */ /* 0x000ee20000000a00 */
[----:B0-----:R-:W-:Y:S01]  /*0070*/  IMAD R0, R0, UR6, R3 ;  /* 0x0000000600007c24 */ /* 0x001fe2000f8e0203 */
[----:B------:R-:W0:Y:S03]  /*0080*/  LDCU UR6, c[0x0][0x380] ;  /* 0x00007000ff0677ac */ /* 0x000e260008000800 */
[----:B--2---:R-:W-:-:S06]  /*0090*/  IMAD.WIDE.U32 R8, R0, 0x10, R8 ;  /* 0x0000001000087825 */ /* 0x004fcc00078e0008 */
[----:B-1----:R-:W2:Y:S01]  /*00a0*/  LDG.E.128 R8, desc[UR4][R8.64] ;  /* 0x0000000408087981 */ /* 0x002ea2000c1e1d00 */
[----:B---3--:R-:W-:-:S06]  /*00b0*/  IMAD.WIDE.U32 R6, R0, 0x10, R6 ;  /* 0x0000001000067825 */ /* 0x008fcc00078e0006 */
[----:B------:R-:W2:Y:S02]  /*00c0*/  LDG.E.128 R4, desc[UR4][R6.64] ;  /* 0x0000000406047981 */ /* 0x000ea4000c1e1d00 */
[----:B--2---:R-:W-:Y:S01]  /*00d0*/  DMUL R12, R8, |R4| ;  /* 0x40000004080c7228 */ /* 0x004fe20000000000 */
[----:B0-----:R-:W-:Y:S01]  /*00e0*/  LEA.HI.SX32 R14, R5, UR6, 0x1 ;  /* 0x00000006050e7c11 */ /* 0x001fe2000f8f0aff */
[----:B------:R-:W0:Y:S08]  /*00f0*/  LDC.64 R8, c[0x0][0x390] ;  /* 0x0000e400ff087b82 */ /* 0x000e300000000a00 */
[----:B------:R-:W1:Y:S01]  /*0100*/  F2I.S64.F64 R12, R12 ;  /* 0x0000000c000c7311 */ /* 0x000e620000301900 */
[----:B------:R-:W-:Y:S01]  /*0110*/  IADD3 R3, PT, PT, -R14, 0x20, RZ ;  /* 0x000000200e037810 */ /* 0x000fe20007ffe1ff */
[----:B------:R-:W-:-:S03]  /*0120*/  DMUL R4, R10, |R6| ;  /* 0x400000060a047228 */ /* 0x000fc60000000000 */
[----:B-1----:R-:W-:-:S07]  /*0130*/  SHF.L.U32 R2, R12, R3, RZ ;  /* 0x000000030c027219 */ /* 0x002fce00000006ff */
[----:B------:R-:W1:Y:S01]  /*0140*/  F2I.S64.F64 R4, R4 ;  /* 0x0000000400047311 */ /* 0x000e620000301900 */
[----:B------:R-:W-:-:S04]  /*0150*/  SHF.R.S32.HI R2, RZ, R3, R2 ;  /* 0x00000003ff027219 */ /* 0x000fc80000011402 */
[----:B------:R-:W-:Y:S02]  /*0160*/  SHF.R.S32.HI R3, RZ, 0x1f, R2 ;  /* 0x0000001fff037819 */ /* 0x000fe40000011402 */
[----:B------:R-:W-:-:S05]  /*0170*/  IADD3 R11, P0, PT, R12, -R2, RZ ;  /* 0x800000020c0b7210 */ /* 0x000fca0007f1e0ff */
[----:B------:R-:W-:Y:S01]  /*0180*/  IMAD.X R15, R13, 0x1, ~R3, P0 ;  /* 0x000000010d0f7824 */ /* 0x000fe200000e0e03 */
[----:B------:R-:W-:Y:S02]  /*0190*/  LEA.HI.SX32 R10, R7, UR6, 0x1 ;  /* 0x00000006070a7c11 */ /* 0x000fe4000f8f0aff */
[----:B------:R-:W2:Y:S02]  /*01a0*/  LDC.64 R6, c[0x0][0x398] ;  /* 0x0000e600ff067b82 */ /* 0x000ea40000000a00 */
[----:B------:R-:W-:Y:S02]  /*01b0*/  SHF.R.S64 R11, R11, R14, R15 ;  /* 0x0000000e0b0b7219 */ /* 0x000fe4000000100f */
[----:B------:R-:W-:Y:S02]  /*01c0*/  IADD3 R3, PT, PT, -R10, 0x20, RZ ;  /* 0x000000200a037810 */ /* 0x000fe40007ffe1ff */
[----:B-1----:R-:W-:-:S04]  /*01d0*/  IADD3 R16, P0, PT, R4, R11, RZ ;  /* 0x0000000b04107210 */ /* 0x002fc80007f1e0ff */
[----:B------:R-:W-:-:S04]  /*01e0*/  SHF.L.U32 R12, R16, R3, RZ ;  /* 0x00000003100c7219 */ /* 0x000fc800000006ff */
[----:B------:R-:W-:Y:S02]  /*01f0*/  SHF.R.S32.HI R3, RZ, R3, R12 ;  /* 0x00000003ff037219 */ /* 0x000fe4000001140c */
[----:B------:R-:W-:Y:S02]  /*0200*/  SHF.R.S32.HI R13, RZ, R14, R15 ;  /* 0x0000000eff0d7219 */ /* 0x000fe4000001140f */
[----:B------:R-:W-:Y:S02]  /*0210*/  IADD3 R11, P1, PT, -R3, R16, RZ ;  /* 0x00000010030b7210 */ /* 0x000fe40007f3e1ff */
[----:B------:R-:W-:-:S04]  /*0220*/  SHF.R.S32.HI R4, RZ, 0x1f, R3 ;  /* 0x0000001fff047819 */ /* 0x000fc80000011403 */
[----:B------:R-:W-:Y:S01]  /*0230*/  IADD3.X R5, PT, PT, ~R4, R5, R13, P1, P0 ;  /* 0x0000000504057210 */ /* 0x000fe20000fe050d */
[----:B0-----:R-:W-:-:S03]  /*0240*/  IMAD.WIDE.U32 R8, R0, 0x8, R8 ;  /* 0x0000000800087825 */ /* 0x001fc600078e0008 */
[-C--:B------:R-:W-:Y:S01]  /*0250*/  SHF.R.S64 R4, R11, R10.reuse, R5 ;  /* 0x0000000a0b047219 */ /* 0x080fe20000001005 */
[----:B--2---:R-:W-:Y:S01]  /*0260*/  IMAD.WIDE.U32 R6, R0, 0x8, R6 ;  /* 0x0000000800067825 */ /* 0x004fe200078e0006 */
[----:B------:R-:W-:Y:S01]  /*0270*/  SHF.R.S32.HI R5, RZ, R10, R5 ;  /* 0x0000000aff057219 */ /* 0x000fe20000011405 */
[----:B------:R-:W-:Y:S04]  /*0280*/  STG.E.64 desc[UR4][R8.64], R2 ;  /* 0x0000000208007986 */ /* 0x000fe8000c101b04 */
[----:B------:R-:W-:Y:S01]  /*0290*/  STG.E.64 desc[UR4][R6.64], R4 ;  /* 0x0000000406007986 */ /* 0x000fe2000c101b04 */
[----:B------:R-:W-:Y:S05]  /*02a0*/  EXIT ;  /* 0x000000000000794d */ /* 0x000fea0003800000 */
.L_x_2:
        /* <DEDUP_REMOVED lines=13> */
.L_x_5:


//--------------------- .nv.shared.reserved.0     --------------------------
	.section	.nv.shared.reserved.0,"aw",@nobits
	.weak		__nv_reservedSMEM_offset_0_alias
	.size		__nv_reservedSMEM_offset_0_alias, 0, 64
	.other		__nv_reservedSMEM_offset_0_alias,@"STO_CUDA_RESERVED_SHARED STV_DEFAULT"
__nv_reservedSMEM_offset_0_alias:
	.zero		0
	.zero		64


//--------------------- .nv.constant0._Z6squareP7double2PKS_ --------------------------
	.section	.nv.constant0._Z6squareP7double2PKS_,"a",@progbits
	.sectionflags	@""
	.align	4
.nv.constant0._Z6squareP7double2PKS_:
	.zero		912


//--------------------- .nv.constant0._Z6carryBjPK4int2PKlP7double2PKS4_ --------------------------
	.section	.nv.constant0._Z6carryBjPK4int2PKlP7double2PKS4_,"a",@progbits
	.sectionflags	@""
	.align	4
.nv.constant0._Z6carryBjPK4int2PKlP7double2PKS4_:
	.zero		936


//--------------------- .nv.constant0._Z6carryAjPK7double2P4int2PlS1_ --------------------------
	.section	.nv.constant0._Z6carryAjPK7double2P4int2PlS1_,"a",@progbits
	.sectionflags	@""
	.align	4
.nv.constant0._Z6carryAjPK7double2P4int2PlS1_:
	.zero		936


//--------------------- SYMBOLS --------------------------

	.type		.nv.reservedSmem.offset0,@object
	.size		.nv.reservedSmem.offset0,0x4
